//
// Generated by NVIDIA NVVM Compiler
//
// Compiler Build ID: CL-36424714
// Cuda compilation tools, release 13.0, V13.0.88
// Based on NVVM 20.0.0
//

.version 9.0
.target sm_100
.address_size 64

	// .globl	_Z13convolution1DPfS_S_i

.visible .entry _Z13convolution1DPfS_S_i(
	.param .u64 .ptr .align 1 _Z13convolution1DPfS_S_i_param_0,
	.param .u64 .ptr .align 1 _Z13convolution1DPfS_S_i_param_1,
	.param .u64 .ptr .align 1 _Z13convolution1DPfS_S_i_param_2,
	.param .u32 _Z13convolution1DPfS_S_i_param_3
)
{
	.reg .pred 	%p<15>;
	.reg .b32 	%r<10>;
	.reg .b32 	%f<27>;
	.reg .b64 	%rd<19>;

	ld.param.u64 	%rd4, [_Z13convolution1DPfS_S_i_param_0];
	ld.param.u64 	%rd5, [_Z13convolution1DPfS_S_i_param_1];
	ld.param.u64 	%rd3, [_Z13convolution1DPfS_S_i_param_2];
	ld.param.u32 	%r5, [_Z13convolution1DPfS_S_i_param_3];
	cvta.to.global.u64 	%rd1, %rd5;
	cvta.to.global.u64 	%rd2, %rd4;
	mov.u32 	%r6, %ctaid.x;
	mov.u32 	%r7, %ntid.x;
	mov.u32 	%r8, %tid.x;
	mad.lo.s32 	%r1, %r6, %r7, %r8;
	setp.ge.s32 	%p1, %r1, %r5;
	@%p1 bra 	$L__BB0_12;
	add.s32 	%r2, %r1, -2;
	setp.lt.s32 	%p2, %r1, 2;
	setp.ge.s32 	%p3, %r2, %r5;
	mov.f32 	%f23, 0f00000000;
	or.pred  	%p4, %p2, %p3;
	@%p4 bra 	$L__BB0_3;
	mul.wide.u32 	%rd6, %r2, 4;
	add.s64 	%rd7, %rd2, %rd6;
	ld.global.f32 	%f12, [%rd7];
	ld.global.f32 	%f13, [%rd1];
	fma.rn.f32 	%f23, %f12, %f13, 0f00000000;
$L__BB0_3:
	setp.lt.s32 	%p5, %r1, 1;
	setp.gt.s32 	%p6, %r1, %r5;
	or.pred  	%p7, %p5, %p6;
	@%p7 bra 	$L__BB0_5;
	add.s32 	%r9, %r1, -1;
	mul.wide.u32 	%rd8, %r9, 4;
	add.s64 	%rd9, %rd2, %rd8;
	ld.global.f32 	%f14, [%rd9];
	ld.global.f32 	%f15, [%rd1+4];
	fma.rn.f32 	%f23, %f14, %f15, %f23;
$L__BB0_5:
	setp.lt.s32 	%p8, %r1, 0;
	@%p8 bra 	$L__BB0_7;
	mul.wide.u32 	%rd10, %r1, 4;
	add.s64 	%rd11, %rd2, %rd10;
	ld.global.f32 	%f16, [%rd11];
	ld.global.f32 	%f17, [%rd1+8];
	fma.rn.f32 	%f23, %f16, %f17, %f23;
$L__BB0_7:
	add.s32 	%r3, %r1, 1;
	setp.lt.s32 	%p9, %r1, -1;
	setp.ge.s32 	%p10, %r3, %r5;
	or.pred  	%p11, %p9, %p10;
	@%p11 bra 	$L__BB0_9;
	mul.wide.u32 	%rd12, %r3, 4;
	add.s64 	%rd13, %rd2, %rd12;
	ld.global.f32 	%f18, [%rd13];
	ld.global.f32 	%f19, [%rd1+12];
	fma.rn.f32 	%f23, %f18, %f19, %f23;
$L__BB0_9:
	add.s32 	%r4, %r1, 2;
	setp.lt.s32 	%p12, %r1, -2;
	setp.ge.s32 	%p13, %r4, %r5;
	or.pred  	%p14, %p12, %p13;
	@%p14 bra 	$L__BB0_11;
	mul.wide.u32 	%rd14, %r4, 4;
	add.s64 	%rd15, %rd2, %rd14;
	ld.global.f32 	%f20, [%rd15];
	ld.global.f32 	%f21, [%rd1+16];
	fma.rn.f32 	%f23, %f20, %f21, %f23;
$L__BB0_11:
	cvta.to.global.u64 	%rd16, %rd3;
	mul.wide.s32 	%rd17, %r1, 4;
	add.s64 	%rd18, %rd16, %rd17;
	st.global.f32 	[%rd18], %f23;
$L__BB0_12:
	ret;

}


// ===== COMPILED SASS (sm_100) =====

	.target	sm_100

	.elftype	@"ET_EXEC"


//--------------------- .note.nv.tkinfo           --------------------------
	.section	.note.nv.tkinfo,"",@"SHT_NOTE"
	.sectionflags	@"SHF_NOTE_NV_TKINFO"
	.tkinfo
        /*0018*/ 	.word	0x00000002
        /*0030*/ 	.string	""
        /*0030*/ 	.string	"ptxas"
        /*0030*/ 	.string	"Cuda compilation tools, release 13.0, V13.0.88"
        /*0030*/ 	.string	"Build cuda_13.0.r13.0/compiler.36424714_0"
        /*0030*/ 	.string	"-arch sm_100 -m 64 "



//--------------------- .note.nv.cuinfo           --------------------------
	.section	.note.nv.cuinfo,"",@"SHT_NOTE"
	.sectionflags	@"SHF_NOTE_NV_CUINFO"
        /*0018*/ 	.short	0x0002
        /*001a*/ 	.short	0x0064
        /*001c*/ 	.short	0x0082
	.zero		2


//--------------------- .nv.info                  --------------------------
	.section	.nv.info,"",@"SHT_CUDA_INFO"
	.align	4


	//----- nvinfo : EIATTR_REGCOUNT
	.align		4
        /*0000*/ 	.byte	0x04, 0x2f
        /*0002*/ 	.short	(.L_1 - .L_0)
	.align		4
.L_0:
        /*0004*/ 	.word	index@(_Z13convolution1DPfS_S_i)
        /*0008*/ 	.word	0x00000020


	//----- nvinfo : EIATTR_FRAME_SIZE
	.align		4
.L_1:
        /*000c*/ 	.byte	0x04, 0x11
        /*000e*/ 	.short	(.L_3 - .L_2)
	.align		4
.L_2:
        /*0010*/ 	.word	index@(_Z13convolution1DPfS_S_i)
        /*0014*/ 	.word	0x00000000


	//----- nvinfo : EIATTR_MIN_STACK_SIZE
	.align		4
.L_3:
        /*0018*/ 	.byte	0x04, 0x12
        /*001a*/ 	.short	(.L_5 - .L_4)
	.align		4
.L_4:
        /*001c*/ 	.word	index@(_Z13convolution1DPfS_S_i)
        /*0020*/ 	.word	0x00000000
.L_5:


//--------------------- .nv.compat                --------------------------
	.section	.nv.compat,"",@"SHT_CUDA_COMPAT_INFO"
	.align	4
        /*0000*/ 	.byte	0x02, 0x09, 0x00, 0x00, 0x02, 0x02, 0x01, 0x00, 0x02, 0x05, 0x05, 0x00, 0x03, 0x07, 0x01, 0x01
        /*0010*/ 	.byte	0x02, 0x03, 0x00, 0x00, 0x02, 0x06, 0x01, 0x00, 0x04, 0x0b, 0x08, 0x00, 0x09, 0x00, 0x00, 0x00
        /*0020*/ 	.byte	0x00, 0x00, 0x00, 0x00


//--------------------- .nv.info._Z13convolution1DPfS_S_i --------------------------
	.section	.nv.info._Z13convolution1DPfS_S_i,"",@"SHT_CUDA_INFO"
	.sectionflags	@""
	.align	4


	//----- nvinfo : EIATTR_CUDA_API_VERSION
	.align		4
        /*0000*/ 	.byte	0x04, 0x37
        /*0002*/ 	.short	(.L_7 - .L_6)
.L_6:
        /*0004*/ 	.word	0x00000082


	//----- nvinfo : EIATTR_KPARAM_INFO
	.align		4
.L_7:
        /*0008*/ 	.byte	0x04, 0x17
        /*000a*/ 	.short	(.L_9 - .L_8)
.L_8:
        /*000c*/ 	.word	0x00000000
        /*0010*/ 	.short	0x0003
        /*0012*/ 	.short	0x0018
        /*0014*/ 	.byte	0x00, 0xf0, 0x11, 0x00


	//----- nvinfo : EIATTR_KPARAM_INFO
	.align		4
.L_9:
        /*0018*/ 	.byte	0x04, 0x17
        /*001a*/ 	.short	(.L_11 - .L_10)
.L_10:
        /*001c*/ 	.word	0x00000000
        /*0020*/ 	.short	0x0002
        /*0022*/ 	.short	0x0010
        /*0024*/ 	.byte	0x00, 0xf5, 0x21, 0x00


	//----- nvinfo : EIATTR_KPARAM_INFO
	.align		4
.L_11:
        /*0028*/ 	.byte	0x04, 0x17
        /*002a*/ 	.short	(.L_13 - .L_12)
.L_12:
        /*002c*/ 	.word	0x00000000
        /*0030*/ 	.short	0x0001
        /*0032*/ 	.short	0x0008
        /*0034*/ 	.byte	0x00, 0xf5, 0x21, 0x00


	//----- nvinfo : EIATTR_KPARAM_INFO
	.align		4
.L_13:
        /*0038*/ 	.byte	0x04, 0x17
        /*003a*/ 	.short	(.L_15 - .L_14)
.L_14:
        /*003c*/ 	.word	0x00000000
        /*0040*/ 	.short	0x0000
        /*0042*/ 	.short	0x0000
        /*0044*/ 	.byte	0x00, 0xf5, 0x21, 0x00


	//----- nvinfo : EIATTR_SPARSE_MMA_MASK
	.align		4
.L_15:
        /*0048*/ 	.byte	0x03, 0x50
        /*004a*/ 	.short	0x0000


	//----- nvinfo : EIATTR_MAXREG_COUNT
	.align		4
        /*004c*/ 	.byte	0x03, 0x1b
        /*004e*/ 	.short	0x00ff


	//----- nvinfo : EIATTR_MERCURY_ISA_VERSION
	.align		4
        /*0050*/ 	.byte	0x03, 0x5f
        /*0052*/ 	.short	0x0101


	//----- nvinfo : EIATTR_VRC_CTA_INIT_COUNT
	.align		4
        /*0054*/ 	.byte	0x02, 0x4a
	.zero		1
	.zero		1


	//----- nvinfo : EIATTR_EXIT_INSTR_OFFSETS
	.align		4
        /*0058*/ 	.byte	0x04, 0x1c
        /*005a*/ 	.short	(.L_17 - .L_16)


	//   ....[0]....
.L_16:
        /*005c*/ 	.word	0x00000070


	//   ....[1]....
        /*0060*/ 	.word	0x00000380


	//----- nvinfo : EIATTR_CBANK_PARAM_SIZE
	.align		4
.L_17:
        /*0064*/ 	.byte	0x03, 0x19
        /*0066*/ 	.short	0x001c


	//----- nvinfo : EIATTR_PARAM_CBANK
	.align		4
        /*0068*/ 	.byte	0x04, 0x0a
        /*006a*/ 	.short	(.L_19 - .L_18)
	.align		4
.L_18:
        /*006c*/ 	.word	index@(.nv.constant0._Z13convolution1DPfS_S_i)
        /*0070*/ 	.short	0x0380
        /*0072*/ 	.short	0x001c


	//----- nvinfo : EIATTR_SW_WAR
	.align		4
.L_19:
        /*0074*/ 	.byte	0x04, 0x36
        /*0076*/ 	.short	(.L_21 - .L_20)
.L_20:
        /*0078*/ 	.word	0x00000008
.L_21:


//--------------------- .nv.callgraph             --------------------------
	.section	.nv.callgraph,"",@"SHT_CUDA_CALLGRAPH"
	.align	4
	.sectionentsize	8
	.align		4
        /*0000*/ 	.word	0x00000000
	.align		4
        /*0004*/ 	.word	0xffffffff
	.align		4
        /*0008*/ 	.word	0x00000000
	.align		4
        /*000c*/ 	.word	0xfffffffe
	.align		4
        /*0010*/ 	.word	0x00000000
	.align		4
        /*0014*/ 	.word	0xfffffffd
	.align		4
        /*0018*/ 	.word	0x00000000
	.align		4
        /*001c*/ 	.word	0xfffffffc


//--------------------- .text._Z13convolution1DPfS_S_i --------------------------
	.section	.text._Z13convolution1DPfS_S_i,"ax",@progbits
	.align	128
        .global         _Z13convolution1DPfS_S_i
        .type           _Z13convolution1DPfS_S_i,@function
        .size           _Z13convolution1DPfS_S_i,(.L_x_1 - _Z13convolution1DPfS_S_i)
        .other          _Z13convolution1DPfS_S_i,@"STO_CUDA_ENTRY STV_DEFAULT"
_Z13convolution1DPfS_S_i:
.text._Z13convolution1DPfS_S_i:
[----:B------:R-:W-:Y:S01]  /*0000*/  LDC R1, c[0x0][0x37c] ;  /* 0x0000df00ff017b82 */ /* 0x000fe20000000800 */
[----:B------:R-:W0:Y:S07]  /*0010*/  S2R R0, SR_TID.X ;  /* 0x0000000000007919 */ /* 0x000e2e0000002100 */
[----:B------:R-:W0:Y:S01]  /*0020*/  S2UR UR4, SR_CTAID.X ;  /* 0x00000000000479c3 */ /* 0x000e220000002500 */
[----:B------:R-:W1:Y:S07]  /*0030*/  LDCU UR6, c[0x0][0x398] ;  /* 0x00007300ff0677ac */ /* 0x000e6e0008000800 */
[----:B------:R-:W0:Y:S02]  /*0040*/  LDC R21, c[0x0][0x360] ;  /* 0x0000d800ff157b82 */ /* 0x000e240000000800 */
[----:B0-----:R-:W-:-:S05]  /*0050*/  IMAD R21, R21, UR4, R0 ;  /* 0x0000000415157c24 */ /* 0x001fca000f8e0200 */
[----:B-1----:R-:W-:-:S13]  /*0060*/  ISETP.GE.AND P0, PT, R21, UR6, PT ;  /* 0x0000000615007c0c */ /* 0x002fda000bf06270 */
[----:B------:R-:W-:Y:S05]  /*0070*/  @P0 EXIT ;  /* 0x000000000000094d */ /* 0x000fea0003800000 */
[C---:B------:R-:W-:Y:S01]  /*0080*/  IADD3 R29, PT, PT, R21.reuse, -0x2, RZ ;  /* 0xfffffffe151d7810 */ /* 0x040fe20007ffe0ff */
[----:B------:R-:W0:Y:S01]  /*0090*/  LDCU.64 UR4, c[0x0][0x358] ;  /* 0x00006b00ff0477ac */ /* 0x000e220008000a00 */
[----:B------:R-:W-:Y:S02]  /*00a0*/  ISETP.GT.AND P1, PT, R21, UR6, PT ;  /* 0x0000000615007c0c */ /* 0x000fe4000bf24270 */
[----:B------:R-:W-:Y:S02]  /*00b0*/  ISETP.GE.AND P0, PT, R29, UR6, PT ;  /* 0x000000061d007c0c */ /* 0x000fe4000bf06270 */
[C---:B------:R-:W-:Y:S02]  /*00c0*/  IADD3 R25, PT, PT, R21.reuse, 0x1, RZ ;  /* 0x0000000115197810 */ /* 0x040fe40007ffe0ff */
[C---:B------:R-:W-:Y:S02]  /*00d0*/  ISETP.LT.OR P0, PT, R21.reuse, 0x2, P0 ;  /* 0x000000021500780c */ /* 0x040fe40000701670 */
[----:B------:R-:W-:-:S02]  /*00e0*/  ISETP.LT.OR P1, PT, R21, 0x1, P1 ;  /* 0x000000011500780c */ /* 0x000fc40000f21670 */
[C---:B------:R-:W-:Y:S02]  /*00f0*/  ISETP.GE.AND P4, PT, R21.reuse, RZ, PT ;  /* 0x000000ff1500720c */ /* 0x040fe40003f86270 */
[----:B------:R-:W-:Y:S02]  /*0100*/  IADD3 R23, PT, PT, R21, 0x2, RZ ;  /* 0x0000000215177810 */ /* 0x000fe40007ffe0ff */
[----:B------:R-:W-:Y:S02]  /*0110*/  ISETP.GE.AND P3, PT, R25, UR6, PT ;  /* 0x0000000619007c0c */ /* 0x000fe4000bf66270 */
[----:B------:R-:W-:Y:S02]  /*0120*/  ISETP.GE.AND P2, PT, R23, UR6, PT ;  /* 0x0000000617007c0c */ /* 0x000fe4000bf46270 */
[C---:B------:R-:W-:Y:S01]  /*0130*/  ISETP.LT.OR P3, PT, R21.reuse, -0x1, P3 ;  /* 0xffffffff1500780c */ /* 0x040fe20001f61670 */
[----:B------:R-:W1:Y:S01]  /*0140*/  @!P0 LDC.64 R26, c[0x0][0x380] ;  /* 0x0000e000ff1a8b82 */ /* 0x000e620000000a00 */
[----:B------:R-:W-:-:S02]  /*0150*/  ISETP.LT.OR P2, PT, R21, -0x2, P2 ;  /* 0xfffffffe1500780c */ /* 0x000fc40001741670 */
[----:B------:R-:W-:-:S05]  /*0160*/  @!P1 IADD3 R0, PT, PT, R21, -0x1, RZ ;  /* 0xffffffff15009810 */ /* 0x000fca0007ffe0ff */
[----:B------:R-:W2:Y:S08]  /*0170*/  @!P1 LDC.64 R8, c[0x0][0x380] ;  /* 0x0000e000ff089b82 */ /* 0x000eb00000000a00 */
[----:B------:R-:W3:Y:S08]  /*0180*/  @!P0 LDC.64 R18, c[0x0][0x388] ;  /* 0x0000e200ff128b82 */ /* 0x000ef00000000a00 */
[----:B------:R-:W4:Y:S01]  /*0190*/  @P4 LDC.64 R16, c[0x0][0x380] ;  /* 0x0000e000ff104b82 */ /* 0x000f220000000a00 */
[----:B-1----:R-:W-:-:S07]  /*01a0*/  @!P0 IMAD.WIDE.U32 R26, R29, 0x4, R26 ;  /* 0x000000041d1a8825 */ /* 0x002fce00078e001a */
[----:B------:R-:W1:Y:S01]  /*01b0*/  @!P1 LDC.64 R14, c[0x0][0x388] ;  /* 0x0000e200ff0e9b82 */ /* 0x000e620000000a00 */
[----:B--2---:R-:W-:Y:S02]  /*01c0*/  @!P1 IMAD.WIDE.U32 R8, R0, 0x4, R8 ;  /* 0x0000000400089825 */ /* 0x004fe400078e0008 */
[----:B0-----:R-:W2:Y:S04]  /*01d0*/  @!P0 LDG.E R0, desc[UR4][R26.64] ;  /* 0x000000041a008981 */ /* 0x001ea8000c1e1900 */
[----:B------:R-:W5:Y:S01]  /*01e0*/  @!P1 LDG.E R8, desc[UR4][R8.64] ;  /* 0x0000000408089981 */ /* 0x000f62000c1e1900 */
[----:B------:R-:W0:Y:S03]  /*01f0*/  @!P3 LDC.64 R2, c[0x0][0x380] ;  /* 0x0000e000ff02bb82 */ /* 0x000e260000000a00 */
[----:B---3--:R-:W2:Y:S05]  /*0200*/  @!P0 LDG.E R19, desc[UR4][R18.64] ;  /* 0x0000000412138981 */ /* 0x008eaa000c1e1900 */
[----:B------:R-:W3:Y:S08]  /*0210*/  @P4 LDC.64 R10, c[0x0][0x388] ;  /* 0x0000e200ff0a4b82 */ /* 0x000ef00000000a00 */
[----:B------:R-:W3:Y:S08]  /*0220*/  @!P2 LDC.64 R12, c[0x0][0x380] ;  /* 0x0000e000ff0cab82 */ /* 0x000ef00000000a00 */
[----:B------:R-:W3:Y:S08]  /*0230*/  @!P3 LDC.64 R6, c[0x0][0x388] ;  /* 0x0000e200ff06bb82 */ /* 0x000ef00000000a00 */
[----:B------:R-:W3:Y:S01]  /*0240*/  @!P2 LDC.64 R4, c[0x0][0x388] ;  /* 0x0000e200ff04ab82 */ /* 0x000ee20000000a00 */
[----:B----4-:R-:W-:Y:S01]  /*0250*/  @P4 IMAD.WIDE.U32 R16, R21, 0x4, R16 ;  /* 0x0000000415104825 */ /* 0x010fe200078e0010 */
[----:B-1----:R-:W5:Y:S03]  /*0260*/  @!P1 LDG.E R15, desc[UR4][R14.64+0x4] ;  /* 0x000004040e0f9981 */ /* 0x002f66000c1e1900 */
[----:B0-----:R-:W-:Y:S01]  /*0270*/  @!P3 IMAD.WIDE.U32 R2, R25, 0x4, R2 ;  /* 0x000000041902b825 */ /* 0x001fe200078e0002 */
[----:B---3--:R-:W3:Y:S04]  /*0280*/  @P4 LDG.E R10, desc[UR4][R10.64+0x8] ;  /* 0x000008040a0a4981 */ /* 0x008ee8000c1e1900 */
[----:B------:R-:W3:Y:S01]  /*0290*/  @P4 LDG.E R16, desc[UR4][R16.64] ;  /* 0x0000000410104981 */ /* 0x000ee2000c1e1900 */
[----:B------:R-:W-:-:S02]  /*02a0*/  @!P2 IMAD.WIDE.U32 R12, R23, 0x4, R12 ;  /* 0x00000004170ca825 */ /* 0x000fc400078e000c */
[----:B------:R-:W0:Y:S01]  /*02b0*/  LDC.64 R22, c[0x0][0x390] ;  /* 0x0000e400ff167b82 */ /* 0x000e220000000a00 */
[----:B------:R-:W4:Y:S04]  /*02c0*/  @!P3 LDG.E R2, desc[UR4][R2.64] ;  /* 0x000000040202b981 */ /* 0x000f28000c1e1900 */
[----:B------:R-:W4:Y:S04]  /*02d0*/  @!P3 LDG.E R6, desc[UR4][R6.64+0xc] ;  /* 0x00000c040606b981 */ /* 0x000f28000c1e1900 */
[----:B------:R-:W4:Y:S04]  /*02e0*/  @!P2 LDG.E R12, desc[UR4][R12.64] ;  /* 0x000000040c0ca981 */ /* 0x000f28000c1e1900 */
[----:B------:R-:W4:Y:S01]  /*02f0*/  @!P2 LDG.E R4, desc[UR4][R4.64+0x10] ;  /* 0x000010040404a981 */ /* 0x000f22000c1e1900 */
[----:B------:R-:W-:-:S02]  /*0300*/  HFMA2 R25, -RZ, RZ, 0, 0 ;  /* 0x00000000ff197431 */ /* 0x000fc400000001ff */
[----:B--2---:R-:W-:-:S04]  /*0310*/  @!P0 FFMA R25, R0, R19, RZ ;  /* 0x0000001300198223 */ /* 0x004fc800000000ff */
[----:B-----5:R-:W-:-:S04]  /*0320*/  @!P1 FFMA R25, R8, R15, R25 ;  /* 0x0000000f08199223 */ /* 0x020fc80000000019 */
[----:B---3--:R-:W-:Y:S01]  /*0330*/  @P4 FFMA R25, R16, R10, R25 ;  /* 0x0000000a10194223 */ /* 0x008fe20000000019 */
[----:B0-----:R-:W-:-:S04]  /*0340*/  IMAD.WIDE R8, R21, 0x4, R22 ;  /* 0x0000000415087825 */ /* 0x001fc800078e0216 */
[----:B----4-:R-:W-:-:S04]  /*0350*/  @!P3 FFMA R25, R2, R6, R25 ;  /* 0x000000060219b223 */ /* 0x010fc80000000019 */
[----:B------:R-:W-:-:S05]  /*0360*/  @!P2 FFMA R25, R12, R4, R25 ;  /* 0x000000040c19a223 */ /* 0x000fca0000000019 */
[----:B------:R-:W-:Y:S01]  /*0370*/  STG.E desc[UR4][R8.64], R25 ;  /* 0x0000001908007986 */ /* 0x000fe2000c101904 */
[----:B------:R-:W-:Y:S05]  /*0380*/  EXIT ;  /* 0x000000000000794d */ /* 0x000fea0003800000 */
.L_x_0:
[----:B------:R-:W-:-:S00]  /*0390*/  BRA `(.L_x_0) ;  /* 0xfffffffc00fc7947 */ /* 0x000fc0000383ffff */
[----:B------:R-:W-:-:S00]  /*03a0*/  NOP ;  /* 0x0000000000007918 */ /* 0x000fc00000000000 */
        /* <DEDUP_REMOVED lines=13> */
.L_x_1:


//--------------------- .nv.shared.reserved.0     --------------------------
	.section	.nv.shared.reserved.0,"aw",@nobits
	.weak		__nv_reservedSMEM_offset_0_alias
	.size		__nv_reservedSMEM_offset_0_alias, 0, 64
	.other		__nv_reservedSMEM_offset_0_alias,@"STO_CUDA_RESERVED_SHARED STV_DEFAULT"
__nv_reservedSMEM_offset_0_alias:
	.zero		0
	.zero		64


//--------------------- .nv.constant0._Z13convolution1DPfS_S_i --------------------------
	.section	.nv.constant0._Z13convolution1DPfS_S_i,"a",@progbits
	.sectionflags	@""
	.align	4
.nv.constant0._Z13convolution1DPfS_S_i:
	.zero		924


//--------------------- SYMBOLS --------------------------

	.type		.nv.reservedSmem.offset0,@object
	.size		.nv.reservedSmem.offset0,0x4
